//
// Generated by NVIDIA NVVM Compiler
//
// Compiler Build ID: CL-36424714
// Cuda compilation tools, release 13.0, V13.0.88
// Based on NVVM 20.0.0
//

.version 9.0
.target sm_100
.address_size 64

	// .globl	addtemperature

.visible .entry addtemperature(
	.param .u64 .ptr .align 1 addtemperature_param_0,
	.param .u64 .ptr .align 1 addtemperature_param_1,
	.param .f32 addtemperature_param_2,
	.param .u64 .ptr .align 1 addtemperature_param_3,
	.param .u64 .ptr .align 1 addtemperature_param_4,
	.param .u32 addtemperature_param_5
)
{
	.reg .pred 	%p<2>;
	.reg .b16 	%rs<2>;
	.reg .b32 	%r<10>;
	.reg .b32 	%f<8>;
	.reg .b64 	%rd<16>;

	ld.param.u64 	%rd1, [addtemperature_param_0];
	ld.param.u64 	%rd2, [addtemperature_param_1];
	ld.param.f32 	%f1, [addtemperature_param_2];
	ld.param.u64 	%rd3, [addtemperature_param_3];
	ld.param.u64 	%rd4, [addtemperature_param_4];
	ld.param.u32 	%r2, [addtemperature_param_5];
	mov.u32 	%r3, %ctaid.y;
	mov.u32 	%r4, %nctaid.x;
	mov.u32 	%r5, %ctaid.x;
	mad.lo.s32 	%r6, %r3, %r4, %r5;
	mov.u32 	%r7, %ntid.x;
	mov.u32 	%r8, %tid.x;
	mad.lo.s32 	%r1, %r6, %r7, %r8;
	setp.ge.s32 	%p1, %r1, %r2;
	@%p1 bra 	$L__BB0_2;
	cvta.to.global.u64 	%rd5, %rd4;
	cvta.to.global.u64 	%rd6, %rd3;
	cvta.to.global.u64 	%rd7, %rd2;
	cvta.to.global.u64 	%rd8, %rd1;
	cvt.s64.s32 	%rd9, %r1;
	add.s64 	%rd10, %rd5, %rd9;
	ld.global.nc.u8 	%rs1, [%rd10];
	cvt.s32.s8 	%r9, %rs1;
	mul.wide.s32 	%rd11, %r9, 4;
	add.s64 	%rd12, %rd6, %rd11;
	ld.global.nc.f32 	%f2, [%rd12];
	mul.wide.s32 	%rd13, %r1, 4;
	add.s64 	%rd14, %rd7, %rd13;
	ld.global.nc.f32 	%f3, [%rd14];
	mul.f32 	%f4, %f1, %f2;
	sqrt.rn.f32 	%f5, %f4;
	add.s64 	%rd15, %rd8, %rd13;
	ld.global.f32 	%f6, [%rd15];
	fma.rn.f32 	%f7, %f3, %f5, %f6;
	st.global.f32 	[%rd15], %f7;
$L__BB0_2:
	ret;

}


// ===== COMPILED SASS (sm_100) =====

	.target	sm_100

	.elftype	@"ET_EXEC"


//--------------------- .note.nv.tkinfo           --------------------------
	.section	.note.nv.tkinfo,"",@"SHT_NOTE"
	.sectionflags	@"SHF_NOTE_NV_TKINFO"
	.tkinfo
        /*0018*/ 	.word	0x00000002
        /*0030*/ 	.string	""
        /*0030*/ 	.string	"ptxas"
        /*0030*/ 	.string	"Cuda compilation tools, release 13.0, V13.0.88"
        /*0030*/ 	.string	"Build cuda_13.0.r13.0/compiler.36424714_0"
        /*0030*/ 	.string	"-arch sm_100 -m 64 "



//--------------------- .note.nv.cuinfo           --------------------------
	.section	.note.nv.cuinfo,"",@"SHT_NOTE"
	.sectionflags	@"SHF_NOTE_NV_CUINFO"
        /*0018*/ 	.short	0x0002
        /*001a*/ 	.short	0x0064
        /*001c*/ 	.short	0x0082
	.zero		2


//--------------------- .nv.info                  --------------------------
	.section	.nv.info,"",@"SHT_CUDA_INFO"
	.align	4


	//----- nvinfo : EIATTR_REGCOUNT
	.align		4
        /*0000*/ 	.byte	0x04, 0x2f
        /*0002*/ 	.short	(.L_1 - .L_0)
	.align		4
.L_0:
        /*0004*/ 	.word	index@(addtemperature)
        /*0008*/ 	.word	0x0000000d


	//----- nvinfo : EIATTR_FRAME_SIZE
	.align		4
.L_1:
        /*000c*/ 	.byte	0x04, 0x11
        /*000e*/ 	.short	(.L_3 - .L_2)
	.align		4
.L_2:
        /*0010*/ 	.word	index@($__internal_0_$__cuda_sm20_sqrt_rn_f32_slowpath)
        /*0014*/ 	.word	0x00000000


	//----- nvinfo : EIATTR_FRAME_SIZE
	.align		4
.L_3:
        /*0018*/ 	.byte	0x04, 0x11
        /*001a*/ 	.short	(.L_5 - .L_4)
	.align		4
.L_4:
        /*001c*/ 	.word	index@(addtemperature)
        /*0020*/ 	.word	0x00000000


	//----- nvinfo : EIATTR_MIN_STACK_SIZE
	.align		4
.L_5:
        /*0024*/ 	.byte	0x04, 0x12
        /*0026*/ 	.short	(.L_7 - .L_6)
	.align		4
.L_6:
        /*0028*/ 	.word	index@(addtemperature)
        /*002c*/ 	.word	0x00000000
.L_7:


//--------------------- .nv.compat                --------------------------
	.section	.nv.compat,"",@"SHT_CUDA_COMPAT_INFO"
	.align	4
        /*0000*/ 	.byte	0x02, 0x09, 0x00, 0x00, 0x02, 0x02, 0x01, 0x00, 0x02, 0x05, 0x05, 0x00, 0x03, 0x07, 0x01, 0x01
        /*0010*/ 	.byte	0x02, 0x03, 0x00, 0x00, 0x02, 0x06, 0x01, 0x00, 0x04, 0x0b, 0x08, 0x00, 0x01, 0x00, 0x00, 0x00
        /*0020*/ 	.byte	0x00, 0x00, 0x00, 0x00


//--------------------- .nv.info.addtemperature   --------------------------
	.section	.nv.info.addtemperature,"",@"SHT_CUDA_INFO"
	.sectionflags	@""
	.align	4


	//----- nvinfo : EIATTR_CUDA_API_VERSION
	.align		4
        /*0000*/ 	.byte	0x04, 0x37
        /*0002*/ 	.short	(.L_9 - .L_8)
.L_8:
        /*0004*/ 	.word	0x00000082


	//----- nvinfo : EIATTR_KPARAM_INFO
	.align		4
.L_9:
        /*0008*/ 	.byte	0x04, 0x17
        /*000a*/ 	.short	(.L_11 - .L_10)
.L_10:
        /*000c*/ 	.word	0x00000000
        /*0010*/ 	.short	0x0005
        /*0012*/ 	.short	0x0028
        /*0014*/ 	.byte	0x00, 0xf0, 0x11, 0x00


	//----- nvinfo : EIATTR_KPARAM_INFO
	.align		4
.L_11:
        /*0018*/ 	.byte	0x04, 0x17
        /*001a*/ 	.short	(.L_13 - .L_12)
.L_12:
        /*001c*/ 	.word	0x00000000
        /*0020*/ 	.short	0x0004
        /*0022*/ 	.short	0x0020
        /*0024*/ 	.byte	0x00, 0xf5, 0x21, 0x00


	//----- nvinfo : EIATTR_KPARAM_INFO
	.align		4
.L_13:
        /*0028*/ 	.byte	0x04, 0x17
        /*002a*/ 	.short	(.L_15 - .L_14)
.L_14:
        /*002c*/ 	.word	0x00000000
        /*0030*/ 	.short	0x0003
        /*0032*/ 	.short	0x0018
        /*0034*/ 	.byte	0x00, 0xf5, 0x21, 0x00


	//----- nvinfo : EIATTR_KPARAM_INFO
	.align		4
.L_15:
        /*0038*/ 	.byte	0x04, 0x17
        /*003a*/ 	.short	(.L_17 - .L_16)
.L_16:
        /*003c*/ 	.word	0x00000000
        /*0040*/ 	.short	0x0002
        /*0042*/ 	.short	0x0010
        /*0044*/ 	.byte	0x00, 0xf0, 0x11, 0x00


	//----- nvinfo : EIATTR_KPARAM_INFO
	.align		4
.L_17:
        /*0048*/ 	.byte	0x04, 0x17
        /*004a*/ 	.short	(.L_19 - .L_18)
.L_18:
        /*004c*/ 	.word	0x00000000
        /*0050*/ 	.short	0x0001
        /*0052*/ 	.short	0x0008
        /*0054*/ 	.byte	0x00, 0xf5, 0x21, 0x00


	//----- nvinfo : EIATTR_KPARAM_INFO
	.align		4
.L_19:
        /*0058*/ 	.byte	0x04, 0x17
        /*005a*/ 	.short	(.L_21 - .L_20)
.L_20:
        /*005c*/ 	.word	0x00000000
        /*0060*/ 	.short	0x0000
        /*0062*/ 	.short	0x0000
        /*0064*/ 	.byte	0x00, 0xf5, 0x21, 0x00


	//----- nvinfo : EIATTR_SPARSE_MMA_MASK
	.align		4
.L_21:
        /*0068*/ 	.byte	0x03, 0x50
        /*006a*/ 	.short	0x0000


	//----- nvinfo : EIATTR_MAXREG_COUNT
	.align		4
        /*006c*/ 	.byte	0x03, 0x1b
        /*006e*/ 	.short	0x00ff


	//----- nvinfo : EIATTR_MERCURY_ISA_VERSION
	.align		4
        /*0070*/ 	.byte	0x03, 0x5f
        /*0072*/ 	.short	0x0101


	//----- nvinfo : EIATTR_VRC_CTA_INIT_COUNT
	.align		4
        /*0074*/ 	.byte	0x02, 0x4a
	.zero		1
	.zero		1


	//----- nvinfo : EIATTR_EXIT_INSTR_OFFSETS
	.align		4
        /*0078*/ 	.byte	0x04, 0x1c
        /*007a*/ 	.short	(.L_23 - .L_22)


	//   ....[0]....
.L_22:
        /*007c*/ 	.word	0x000000a0


	//   ....[1]....
        /*0080*/ 	.word	0x000002c0


	//----- nvinfo : EIATTR_CRS_STACK_SIZE
	.align		4
.L_23:
        /*0084*/ 	.byte	0x04, 0x1e
        /*0086*/ 	.short	(.L_25 - .L_24)
.L_24:
        /*0088*/ 	.word	0x00000000


	//----- nvinfo : EIATTR_CBANK_PARAM_SIZE
	.align		4
.L_25:
        /*008c*/ 	.byte	0x03, 0x19
        /*008e*/ 	.short	0x002c


	//----- nvinfo : EIATTR_PARAM_CBANK
	.align		4
        /*0090*/ 	.byte	0x04, 0x0a
        /*0092*/ 	.short	(.L_27 - .L_26)
	.align		4
.L_26:
        /*0094*/ 	.word	index@(.nv.constant0.addtemperature)
        /*0098*/ 	.short	0x0380
        /*009a*/ 	.short	0x002c


	//----- nvinfo : EIATTR_SW_WAR
	.align		4
.L_27:
        /*009c*/ 	.byte	0x04, 0x36
        /*009e*/ 	.short	(.L_29 - .L_28)
.L_28:
        /*00a0*/ 	.word	0x00000008
.L_29:


//--------------------- .nv.callgraph             --------------------------
	.section	.nv.callgraph,"",@"SHT_CUDA_CALLGRAPH"
	.align	4
	.sectionentsize	8
	.align		4
        /*0000*/ 	.word	0x00000000
	.align		4
        /*0004*/ 	.word	0xffffffff
	.align		4
        /*0008*/ 	.word	0x00000000
	.align		4
        /*000c*/ 	.word	0xfffffffe
	.align		4
        /*0010*/ 	.word	0x00000000
	.align		4
        /*0014*/ 	.word	0xfffffffd
	.align		4
        /*0018*/ 	.word	0x00000000
	.align		4
        /*001c*/ 	.word	0xfffffffc


//--------------------- .text.addtemperature      --------------------------
	.section	.text.addtemperature,"ax",@progbits
	.align	128
        .global         addtemperature
        .type           addtemperature,@function
        .size           addtemperature,(.L_x_5 - addtemperature)
        .other          addtemperature,@"STO_CUDA_ENTRY STV_DEFAULT"
addtemperature:
.text.addtemperature:
[----:B------:R-:W-:Y:S01]  /*0000*/  LDC R1, c[0x0][0x37c] ;  /* 0x0000df00ff017b82 */ /* 0x000fe20000000800 */
[----:B------:R-:W0:Y:S07]  /*0010*/  S2R R3, SR_TID.X ;  /* 0x0000000000037919 */ /* 0x000e2e0000002100 */
[----:B------:R-:W-:Y:S01]  /*0020*/  S2UR UR4, SR_CTAID.Y ;  /* 0x00000000000479c3 */ /* 0x000fe20000002600 */
[----:B------:R-:W1:Y:S01]  /*0030*/  LDCU UR5, c[0x0][0x370] ;  /* 0x00006e00ff0577ac */ /* 0x000e620008000800 */
[----:B------:R-:W2:Y:S06]  /*0040*/  LDCU UR7, c[0x0][0x3a8] ;  /* 0x00007500ff0777ac */ /* 0x000eac0008000800 */
[----:B------:R-:W1:Y:S08]  /*0050*/  S2UR UR6, SR_CTAID.X ;  /* 0x00000000000679c3 */ /* 0x000e700000002500 */
[----:B------:R-:W0:Y:S01]  /*0060*/  LDC R2, c[0x0][0x360] ;  /* 0x0000d800ff027b82 */ /* 0x000e220000000800 */
[----:B-1----:R-:W-:-:S06]  /*0070*/  UIMAD UR4, UR4, UR5, UR6 ;  /* 0x00000005040472a4 */ /* 0x002fcc000f8e0206 */
[----:B0-----:R-:W-:-:S05]  /*0080*/  IMAD R2, R2, UR4, R3 ;  /* 0x0000000402027c24 */ /* 0x001fca000f8e0203 */
[----:B--2---:R-:W-:-:S13]  /*0090*/  ISETP.GE.AND P0, PT, R2, UR7, PT ;  /* 0x0000000702007c0c */ /* 0x004fda000bf06270 */
[----:B------:R-:W-:Y:S05]  /*00a0*/  @P0 EXIT ;  /* 0x000000000000094d */ /* 0x000fea0003800000 */
[----:B------:R-:W0:Y:S01]  /*00b0*/  LDCU.64 UR6, c[0x0][0x3a0] ;  /* 0x00007400ff0677ac */ /* 0x000e220008000a00 */
[----:B------:R-:W1:Y:S01]  /*00c0*/  LDC.64 R4, c[0x0][0x398] ;  /* 0x0000e600ff047b82 */ /* 0x000e620000000a00 */
[----:B------:R-:W2:Y:S07]  /*00d0*/  LDCU.64 UR4, c[0x0][0x358] ;  /* 0x00006b00ff0477ac */ /* 0x000eae0008000a00 */
[----:B------:R-:W3:Y:S01]  /*00e0*/  LDC.64 R6, c[0x0][0x388] ;  /* 0x0000e200ff067b82 */ /* 0x000ee20000000a00 */
[C---:B0-----:R-:W-:Y:S01]  /*00f0*/  IADD3 R8, P0, PT, R2.reuse, UR6, RZ ;  /* 0x0000000602087c10 */ /* 0x041fe2000ff1e0ff */
[----:B------:R-:W0:Y:S03]  /*0100*/  LDCU UR6, c[0x0][0x390] ;  /* 0x00007200ff0677ac */ /* 0x000e260008000800 */
[----:B------:R-:W-:-:S05]  /*0110*/  LEA.HI.X.SX32 R9, R2, UR7, 0x1, P0 ;  /* 0x0000000702097c11 */ /* 0x000fca00080f0eff */
[----:B--2---:R-:W2:Y:S01]  /*0120*/  LDG.E.U8.CONSTANT R8, desc[UR4][R8.64] ;  /* 0x0000000408087981 */ /* 0x004ea2000c1e9100 */
[----:B---3--:R-:W-:-:S06]  /*0130*/  IMAD.WIDE R6, R2, 0x4, R6 ;  /* 0x0000000402067825 */ /* 0x008fcc00078e0206 */
[----:B------:R3:W5:Y:S01]  /*0140*/  LDG.E.CONSTANT R6, desc[UR4][R6.64] ;  /* 0x0000000406067981 */ /* 0x000762000c1e9900 */
[----:B--2---:R-:W-:-:S05]  /*0150*/  PRMT R3, R8, 0x8880, RZ ;  /* 0x0000888008037816 */ /* 0x004fca00000000ff */
[----:B-1----:R-:W-:-:S06]  /*0160*/  IMAD.WIDE R4, R3, 0x4, R4 ;  /* 0x0000000403047825 */ /* 0x002fcc00078e0204 */
[----:B------:R-:W0:Y:S01]  /*0170*/  LDG.E.CONSTANT R4, desc[UR4][R4.64] ;  /* 0x0000000404047981 */ /* 0x000e22000c1e9900 */
[----:B------:R-:W-:Y:S01]  /*0180*/  BSSY.RECONVERGENT B0, `(.L_x_0) ;  /* 0x000000e000007945 */ /* 0x000fe20003800200 */
[----:B0-----:R-:W-:-:S05]  /*0190*/  FMUL R0, R4, UR6 ;  /* 0x0000000604007c20 */ /* 0x001fca0008400000 */
[----:B------:R-:W-:Y:S01]  /*01a0*/  IADD3 R8, PT, PT, R0, -0xd000000, RZ ;  /* 0xf300000000087810 */ /* 0x000fe20007ffe0ff */
[----:B------:R3:W0:Y:S03]  /*01b0*/  MUFU.RSQ R3, R0 ;  /* 0x0000000000037308 */ /* 0x0006260000001400 */
[----:B------:R-:W-:-:S13]  /*01c0*/  ISETP.GT.U32.AND P0, PT, R8, 0x727fffff, PT ;  /* 0x727fffff0800780c */ /* 0x000fda0003f04070 */
[----:B---3--:R-:W-:Y:S05]  /*01d0*/  @!P0 BRA `(.L_x_1) ;  /* 0x0000000000108947 */ /* 0x008fea0003800000 */
[----:B------:R-:W-:-:S07]  /*01e0*/  MOV R10, 0x200 ;  /* 0x00000200000a7802 */ /* 0x000fce0000000f00 */
[----:B0----5:R-:W-:Y:S05]  /*01f0*/  CALL.REL.NOINC `($__internal_0_$__cuda_sm20_sqrt_rn_f32_slowpath) ;  /* 0x0000000000347944 */ /* 0x021fea0003c00000 */
[----:B------:R-:W-:Y:S01]  /*0200*/  MOV R7, R3 ;  /* 0x0000000300077202 */ /* 0x000fe20000000f00 */
[----:B------:R-:W-:Y:S06]  /*0210*/  BRA `(.L_x_2) ;  /* 0x0000000000107947 */ /* 0x000fec0003800000 */
.L_x_1:
[----:B0-----:R-:W-:Y:S01]  /*0220*/  FMUL.FTZ R7, R0, R3 ;  /* 0x0000000300077220 */ /* 0x001fe20000410000 */
[----:B------:R-:W-:-:S03]  /*0230*/  FMUL.FTZ R3, R3, 0.5 ;  /* 0x3f00000003037820 */ /* 0x000fc60000410000 */
[----:B------:R-:W-:-:S04]  /*0240*/  FFMA R0, -R7, R7, R0 ;  /* 0x0000000707007223 */ /* 0x000fc80000000100 */
[----:B------:R-:W-:-:S07]  /*0250*/  FFMA R7, R0, R3, R7 ;  /* 0x0000000300077223 */ /* 0x000fce0000000007 */
.L_x_2:
[----:B------:R-:W-:Y:S05]  /*0260*/  BSYNC.RECONVERGENT B0 ;  /* 0x0000000000007941 */ /* 0x000fea0003800200 */
.L_x_0:
[----:B------:R-:W0:Y:S02]  /*0270*/  LDC.64 R4, c[0x0][0x380] ;  /* 0x0000e000ff047b82 */ /* 0x000e240000000a00 */
[----:B0-----:R-:W-:-:S05]  /*0280*/  IMAD.WIDE R2, R2, 0x4, R4 ;  /* 0x0000000402027825 */ /* 0x001fca00078e0204 */
[----:B------:R-:W2:Y:S02]  /*0290*/  LDG.E R5, desc[UR4][R2.64] ;  /* 0x0000000402057981 */ /* 0x000ea4000c1e1900 */
[----:B--2--5:R-:W-:-:S05]  /*02a0*/  FFMA R5, R6, R7, R5 ;  /* 0x0000000706057223 */ /* 0x024fca0000000005 */
[----:B------:R-:W-:Y:S01]  /*02b0*/  STG.E desc[UR4][R2.64], R5 ;  /* 0x0000000502007986 */ /* 0x000fe2000c101904 */
[----:B------:R-:W-:Y:S05]  /*02c0*/  EXIT ;  /* 0x000000000000794d */ /* 0x000fea0003800000 */
        .weak           $__internal_0_$__cuda_sm20_sqrt_rn_f32_slowpath
        .type           $__internal_0_$__cuda_sm20_sqrt_rn_f32_slowpath,@function
        .size           $__internal_0_$__cuda_sm20_sqrt_rn_f32_slowpath,(.L_x_5 - $__internal_0_$__cuda_sm20_sqrt_rn_f32_slowpath)
$__internal_0_$__cuda_sm20_sqrt_rn_f32_slowpath:
[----:B------:R-:W-:-:S13]  /*02d0*/  LOP3.LUT P0, RZ, R0, 0x7fffffff, RZ, 0xc0, !PT ;  /* 0x7fffffff00ff7812 */ /* 0x000fda000780c0ff */
[----:B------:R-:W-:Y:S01]  /*02e0*/  @!P0 MOV R3, R0 ;  /* 0x0000000000038202 */ /* 0x000fe20000000f00 */
[----:B------:R-:W-:Y:S06]  /*02f0*/  @!P0 BRA `(.L_x_3) ;  /* 0x0000000000408947 */ /* 0x000fec0003800000 */
[----:B------:R-:W-:-:S13]  /*0300*/  FSETP.GEU.FTZ.AND P0, PT, R0, RZ, PT ;  /* 0x000000ff0000720b */ /* 0x000fda0003f1e000 */
[----:B------:R-:W-:Y:S01]  /*0310*/  @!P0 MOV R3, 0x7fffffff ;  /* 0x7fffffff00038802 */ /* 0x000fe20000000f00 */
[----:B------:R-:W-:Y:S06]  /*0320*/  @!P0 BRA `(.L_x_3) ;  /* 0x0000000000348947 */ /* 0x000fec0003800000 */
[----:B------:R-:W-:-:S13]  /*0330*/  FSETP.GTU.FTZ.AND P0, PT, |R0|, +INF , PT ;  /* 0x7f8000000000780b */ /* 0x000fda0003f1c200 */
[----:B------:R-:W-:Y:S01]  /*0340*/  @P0 FADD.FTZ R3, R0, 1 ;  /* 0x3f80000000030421 */ /* 0x000fe20000010000 */
[----:B------:R-:W-:Y:S06]  /*0350*/  @P0 BRA `(.L_x_3) ;  /* 0x0000000000280947 */ /* 0x000fec0003800000 */
[----:B------:R-:W-:-:S13]  /*0360*/  FSETP.NEU.FTZ.AND P0, PT, |R0|, +INF , PT ;  /* 0x7f8000000000780b */ /* 0x000fda0003f1d200 */
[----:B------:R-:W-:-:S04]  /*0370*/  @P0 FFMA R4, R0, 1.84467440737095516160e+19, RZ ;  /* 0x5f80000000040823 */ /* 0x000fc800000000ff */
[----:B------:R-:W0:Y:S02]  /*0380*/  @P0 MUFU.RSQ R3, R4 ;  /* 0x0000000400030308 */ /* 0x000e240000001400 */
[----:B0-----:R-:W-:Y:S01]  /*0390*/  @P0 FMUL.FTZ R5, R4, R3 ;  /* 0x0000000304050220 */ /* 0x001fe20000410000 */
[----:B------:R-:W-:Y:S01]  /*03a0*/  @P0 FMUL.FTZ R9, R3, 0.5 ;  /* 0x3f00000003090820 */ /* 0x000fe20000410000 */
[----:B------:R-:W-:Y:S02]  /*03b0*/  @!P0 MOV R3, R0 ;  /* 0x0000000000038202 */ /* 0x000fe40000000f00 */
[----:B------:R-:W-:-:S04]  /*03c0*/  @P0 FADD.FTZ R7, -R5, -RZ ;  /* 0x800000ff05070221 */ /* 0x000fc80000010100 */
[----:B------:R-:W-:-:S04]  /*03d0*/  @P0 FFMA R8, R5, R7, R4 ;  /* 0x0000000705080223 */ /* 0x000fc80000000004 */
[----:B------:R-:W-:-:S04]  /*03e0*/  @P0 FFMA R8, R8, R9, R5 ;  /* 0x0000000908080223 */ /* 0x000fc80000000005 */
[----:B------:R-:W-:-:S07]  /*03f0*/  @P0 FMUL.FTZ R3, R8, 2.3283064365386962891e-10 ;  /* 0x2f80000008030820 */ /* 0x000fce0000410000 */
.L_x_3:
[----:B------:R-:W-:Y:S01]  /*0400*/  HFMA2 R5, -RZ, RZ, 0, 0 ;  /* 0x00000000ff057431 */ /* 0x000fe200000001ff */
[----:B------:R-:W-:-:S04]  /*0410*/  MOV R4, R10 ;  /* 0x0000000a00047202 */ /* 0x000fc80000000f00 */
[----:B------:R-:W-:Y:S05]  /*0420*/  RET.REL.NODEC R4 `(addtemperature) ;  /* 0xfffffff804f47950 */ /* 0x000fea0003c3ffff */
.L_x_4:
[----:B------:R-:W-:-:S00]  /*0430*/  BRA `(.L_x_4) ;  /* 0xfffffffc00fc7947 */ /* 0x000fc0000383ffff */
[----:B------:R-:W-:-:S00]  /*0440*/  NOP ;  /* 0x0000000000007918 */ /* 0x000fc00000000000 */
        /* <DEDUP_REMOVED lines=11> */
.L_x_5:


//--------------------- .nv.shared.reserved.0     --------------------------
	.section	.nv.shared.reserved.0,"aw",@nobits
	.weak		__nv_reservedSMEM_offset_0_alias
	.size		__nv_reservedSMEM_offset_0_alias, 0, 64
	.other		__nv_reservedSMEM_offset_0_alias,@"STO_CUDA_RESERVED_SHARED STV_DEFAULT"
__nv_reservedSMEM_offset_0_alias:
	.zero		0
	.zero		64


//--------------------- .nv.constant0.addtemperature --------------------------
	.section	.nv.constant0.addtemperature,"a",@progbits
	.sectionflags	@""
	.align	4
.nv.constant0.addtemperature:
	.zero		940


//--------------------- SYMBOLS --------------------------

	.type		.nv.reservedSmem.offset0,@object
	.size		.nv.reservedSmem.offset0,0x4
